//
// Generated by NVIDIA NVVM Compiler
//
// Compiler Build ID: CL-36424714
// Cuda compilation tools, release 13.0, V13.0.88
// Based on NVVM 20.0.0
//

.version 9.0
.target sm_100
.address_size 64

	// .globl	_Z17calculoComplicadoP9Datos_AOS

.visible .entry _Z17calculoComplicadoP9Datos_AOS(
	.param .u64 .ptr .align 1 _Z17calculoComplicadoP9Datos_AOS_param_0
)
{
	.reg .b32 	%r<18>;
	.reg .b64 	%rd<5>;

	ld.param.u64 	%rd1, [_Z17calculoComplicadoP9Datos_AOS_param_0];
	cvta.to.global.u64 	%rd2, %rd1;
	mov.u32 	%r1, %ctaid.x;
	mov.u32 	%r2, %ntid.x;
	mov.u32 	%r3, %tid.x;
	mad.lo.s32 	%r4, %r1, %r2, %r3;
	mul.wide.s32 	%rd3, %r4, 32;
	add.s64 	%rd4, %rd2, %rd3;
	ld.global.u32 	%r5, [%rd4];
	ld.global.u32 	%r6, [%rd4+8];
	add.s32 	%r7, %r6, %r5;
	ld.global.u32 	%r8, [%rd4+4];
	add.s32 	%r9, %r7, %r8;
	ld.global.u32 	%r10, [%rd4+20];
	div.s32 	%r11, %r9, %r10;
	ld.global.u32 	%r12, [%rd4+12];
	ld.global.u32 	%r13, [%rd4+16];
	mul.lo.s32 	%r14, %r13, %r12;
	ld.global.u32 	%r15, [%rd4+24];
	div.s32 	%r16, %r14, %r15;
	mul.lo.s32 	%r17, %r16, %r11;
	st.global.u32 	[%rd4+28], %r17;
	ret;

}


// ===== COMPILED SASS (sm_100) =====

	.target	sm_100

	.elftype	@"ET_EXEC"


//--------------------- .note.nv.tkinfo           --------------------------
	.section	.note.nv.tkinfo,"",@"SHT_NOTE"
	.sectionflags	@"SHF_NOTE_NV_TKINFO"
	.tkinfo
        /*0018*/ 	.word	0x00000002
        /*0030*/ 	.string	""
        /*0030*/ 	.string	"ptxas"
        /*0030*/ 	.string	"Cuda compilation tools, release 13.0, V13.0.88"
        /*0030*/ 	.string	"Build cuda_13.0.r13.0/compiler.36424714_0"
        /*0030*/ 	.string	"-arch sm_100 -m 64 "



//--------------------- .note.nv.cuinfo           --------------------------
	.section	.note.nv.cuinfo,"",@"SHT_NOTE"
	.sectionflags	@"SHF_NOTE_NV_CUINFO"
        /*0018*/ 	.short	0x0002
        /*001a*/ 	.short	0x0064
        /*001c*/ 	.short	0x0082
	.zero		2


//--------------------- .nv.info                  --------------------------
	.section	.nv.info,"",@"SHT_CUDA_INFO"
	.align	4


	//----- nvinfo : EIATTR_REGCOUNT
	.align		4
        /*0000*/ 	.byte	0x04, 0x2f
        /*0002*/ 	.short	(.L_1 - .L_0)
	.align		4
.L_0:
        /*0004*/ 	.word	index@(_Z17calculoComplicadoP9Datos_AOS)
        /*0008*/ 	.word	0x00000015


	//----- nvinfo : EIATTR_FRAME_SIZE
	.align		4
.L_1:
        /*000c*/ 	.byte	0x04, 0x11
        /*000e*/ 	.short	(.L_3 - .L_2)
	.align		4
.L_2:
        /*0010*/ 	.word	index@(_Z17calculoComplicadoP9Datos_AOS)
        /*0014*/ 	.word	0x00000000


	//----- nvinfo : EIATTR_MIN_STACK_SIZE
	.align		4
.L_3:
        /*0018*/ 	.byte	0x04, 0x12
        /*001a*/ 	.short	(.L_5 - .L_4)
	.align		4
.L_4:
        /*001c*/ 	.word	index@(_Z17calculoComplicadoP9Datos_AOS)
        /*0020*/ 	.word	0x00000000
.L_5:


//--------------------- .nv.compat                --------------------------
	.section	.nv.compat,"",@"SHT_CUDA_COMPAT_INFO"
	.align	4
        /*0000*/ 	.byte	0x02, 0x09, 0x00, 0x00, 0x02, 0x02, 0x01, 0x00, 0x02, 0x05, 0x05, 0x00, 0x03, 0x07, 0x01, 0x01
        /*0010*/ 	.byte	0x02, 0x03, 0x00, 0x00, 0x02, 0x06, 0x01, 0x00, 0x04, 0x0b, 0x08, 0x00, 0x09, 0x00, 0x00, 0x00
        /*0020*/ 	.byte	0x00, 0x00, 0x00, 0x00


//--------------------- .nv.info._Z17calculoComplicadoP9Datos_AOS --------------------------
	.section	.nv.info._Z17calculoComplicadoP9Datos_AOS,"",@"SHT_CUDA_INFO"
	.sectionflags	@""
	.align	4


	//----- nvinfo : EIATTR_CUDA_API_VERSION
	.align		4
        /*0000*/ 	.byte	0x04, 0x37
        /*0002*/ 	.short	(.L_7 - .L_6)
.L_6:
        /*0004*/ 	.word	0x00000082


	//----- nvinfo : EIATTR_KPARAM_INFO
	.align		4
.L_7:
        /*0008*/ 	.byte	0x04, 0x17
        /*000a*/ 	.short	(.L_9 - .L_8)
.L_8:
        /*000c*/ 	.word	0x00000000
        /*0010*/ 	.short	0x0000
        /*0012*/ 	.short	0x0000
        /*0014*/ 	.byte	0x00, 0xf5, 0x21, 0x00


	//----- nvinfo : EIATTR_SPARSE_MMA_MASK
	.align		4
.L_9:
        /*0018*/ 	.byte	0x03, 0x50
        /*001a*/ 	.short	0x0000


	//----- nvinfo : EIATTR_MAXREG_COUNT
	.align		4
        /*001c*/ 	.byte	0x03, 0x1b
        /*001e*/ 	.short	0x00ff


	//----- nvinfo : EIATTR_MERCURY_ISA_VERSION
	.align		4
        /*0020*/ 	.byte	0x03, 0x5f
        /*0022*/ 	.short	0x0101


	//----- nvinfo : EIATTR_VRC_CTA_INIT_COUNT
	.align		4
        /*0024*/ 	.byte	0x02, 0x4a
	.zero		1
	.zero		1


	//----- nvinfo : EIATTR_EXIT_INSTR_OFFSETS
	.align		4
        /*0028*/ 	.byte	0x04, 0x1c
        /*002a*/ 	.short	(.L_11 - .L_10)


	//   ....[0]....
.L_10:
        /*002c*/ 	.word	0x00000430


	//----- nvinfo : EIATTR_CBANK_PARAM_SIZE
	.align		4
.L_11:
        /*0030*/ 	.byte	0x03, 0x19
        /*0032*/ 	.short	0x0008


	//----- nvinfo : EIATTR_PARAM_CBANK
	.align		4
        /*0034*/ 	.byte	0x04, 0x0a
        /*0036*/ 	.short	(.L_13 - .L_12)
	.align		4
.L_12:
        /*0038*/ 	.word	index@(.nv.constant0._Z17calculoComplicadoP9Datos_AOS)
        /*003c*/ 	.short	0x0380
        /*003e*/ 	.short	0x0008


	//----- nvinfo : EIATTR_SW_WAR
	.align		4
.L_13:
        /*0040*/ 	.byte	0x04, 0x36
        /*0042*/ 	.short	(.L_15 - .L_14)
.L_14:
        /*0044*/ 	.word	0x00000008
.L_15:


//--------------------- .nv.callgraph             --------------------------
	.section	.nv.callgraph,"",@"SHT_CUDA_CALLGRAPH"
	.align	4
	.sectionentsize	8
	.align		4
        /*0000*/ 	.word	0x00000000
	.align		4
        /*0004*/ 	.word	0xffffffff
	.align		4
        /*0008*/ 	.word	0x00000000
	.align		4
        /*000c*/ 	.word	0xfffffffe
	.align		4
        /*0010*/ 	.word	0x00000000
	.align		4
        /*0014*/ 	.word	0xfffffffd
	.align		4
        /*0018*/ 	.word	0x00000000
	.align		4
        /*001c*/ 	.word	0xfffffffc


//--------------------- .text._Z17calculoComplicadoP9Datos_AOS --------------------------
	.section	.text._Z17calculoComplicadoP9Datos_AOS,"ax",@progbits
	.align	128
        .global         _Z17calculoComplicadoP9Datos_AOS
        .type           _Z17calculoComplicadoP9Datos_AOS,@function
        .size           _Z17calculoComplicadoP9Datos_AOS,(.L_x_1 - _Z17calculoComplicadoP9Datos_AOS)
        .other          _Z17calculoComplicadoP9Datos_AOS,@"STO_CUDA_ENTRY STV_DEFAULT"
_Z17calculoComplicadoP9Datos_AOS:
.text._Z17calculoComplicadoP9Datos_AOS:
[----:B------:R-:W-:Y:S01]  /*0000*/  LDC R1, c[0x0][0x37c] ;  /* 0x0000df00ff017b82 */ /* 0x000fe20000000800 */
[----:B------:R-:W0:Y:S07]  /*0010*/  S2R R0, SR_TID.X ;  /* 0x0000000000007919 */ /* 0x000e2e0000002100 */
[----:B------:R-:W0:Y:S01]  /*0020*/  S2UR UR6, SR_CTAID.X ;  /* 0x00000000000679c3 */ /* 0x000e220000002500 */
[----:B------:R-:W1:Y:S07]  /*0030*/  LDCU.64 UR4, c[0x0][0x358] ;  /* 0x00006b00ff0477ac */ /* 0x000e6e0008000a00 */
[----:B------:R-:W0:Y:S08]  /*0040*/  LDC R5, c[0x0][0x360] ;  /* 0x0000d800ff057b82 */ /* 0x000e300000000800 */
[----:B------:R-:W2:Y:S01]  /*0050*/  LDC.64 R2, c[0x0][0x380] ;  /* 0x0000e000ff027b82 */ /* 0x000ea20000000a00 */
[----:B0-----:R-:W-:-:S04]  /*0060*/  IMAD R5, R5, UR6, R0 ;  /* 0x0000000605057c24 */ /* 0x001fc8000f8e0200 */
[----:B--2---:R-:W-:-:S05]  /*0070*/  IMAD.WIDE R2, R5, 0x20, R2 ;  /* 0x0000002005027825 */ /* 0x004fca00078e0202 */
[----:B-1----:R-:W2:Y:S04]  /*0080*/  LDG.E R6, desc[UR4][R2.64+0x18] ;  /* 0x0000180402067981 */ /* 0x002ea8000c1e1900 */
[----:B------:R-:W3:Y:S04]  /*0090*/  LDG.E R0, desc[UR4][R2.64+0x14] ;  /* 0x0000140402007981 */ /* 0x000ee8000c1e1900 */
[----:B------:R-:W4:Y:S04]  /*00a0*/  LDG.E R11, desc[UR4][R2.64+0xc] ;  /* 0x00000c04020b7981 */ /* 0x000f28000c1e1900 */
[----:B------:R-:W4:Y:S04]  /*00b0*/  LDG.E R4, desc[UR4][R2.64+0x10] ;  /* 0x0000100402047981 */ /* 0x000f28000c1e1900 */
[----:B------:R-:W5:Y:S04]  /*00c0*/  LDG.E R12, desc[UR4][R2.64] ;  /* 0x00000004020c7981 */ /* 0x000f68000c1e1900 */
[----:B------:R-:W5:Y:S04]  /*00d0*/  LDG.E R14, desc[UR4][R2.64+0x8] ;  /* 0x00000804020e7981 */ /* 0x000f68000c1e1900 */
[----:B------:R-:W5:Y:S01]  /*00e0*/  LDG.E R13, desc[UR4][R2.64+0x4] ;  /* 0x00000404020d7981 */ /* 0x000f62000c1e1900 */
[----:B--2---:R-:W-:-:S02]  /*00f0*/  IABS R7, R6 ;  /* 0x0000000600077213 */ /* 0x004fc40000000000 */
[----:B---3--:R-:W-:Y:S02]  /*0100*/  IABS R10, R0 ;  /* 0x00000000000a7213 */ /* 0x008fe40000000000 */
[----:B------:R-:W0:Y:S08]  /*0110*/  I2F.RP R16, R7 ;  /* 0x0000000700107306 */ /* 0x000e300000209400 */
[----:B------:R-:W1:Y:S08]  /*0120*/  I2F.RP R15, R10 ;  /* 0x0000000a000f7306 */ /* 0x000e700000209400 */
[----:B0-----:R-:W0:Y:S08]  /*0130*/  MUFU.RCP R16, R16 ;  /* 0x0000001000107308 */ /* 0x001e300000001000 */
[----:B-1----:R-:W1:Y:S01]  /*0140*/  MUFU.RCP R15, R15 ;  /* 0x0000000f000f7308 */ /* 0x002e620000001000 */
[----:B0-----:R-:W-:-:S02]  /*0150*/  VIADD R5, R16, 0xffffffe ;  /* 0x0ffffffe10057836 */ /* 0x001fc40000000000 */
[----:B-1----:R-:W-:-:S05]  /*0160*/  VIADD R8, R15, 0xffffffe ;  /* 0x0ffffffe0f087836 */ /* 0x002fca0000000000 */
[----:B------:R-:W0:Y:S08]  /*0170*/  F2I.FTZ.U32.TRUNC.NTZ R5, R5 ;  /* 0x0000000500057305 */ /* 0x000e30000021f000 */
[----:B------:R1:W2:Y:S01]  /*0180*/  F2I.FTZ.U32.TRUNC.NTZ R9, R8 ;  /* 0x0000000800097305 */ /* 0x0002a2000021f000 */
[----:B----4-:R-:W-:Y:S02]  /*0190*/  IMAD R11, R11, R4, RZ ;  /* 0x000000040b0b7224 */ /* 0x010fe400078e02ff */
[----:B------:R-:W-:-:S02]  /*01a0*/  HFMA2 R4, -RZ, RZ, 0, 0 ;  /* 0x00000000ff047431 */ /* 0x000fc400000001ff */
[----:B0-----:R-:W-:Y:S01]  /*01b0*/  IMAD.MOV R18, RZ, RZ, -R5 ;  /* 0x000000ffff127224 */ /* 0x001fe200078e0a05 */
[----:B-----5:R-:W-:Y:S01]  /*01c0*/  IADD3 R13, PT, PT, R13, R14, R12 ;  /* 0x0000000e0d0d7210 */ /* 0x020fe20007ffe00c */
[----:B-1----:R-:W-:Y:S01]  /*01d0*/  IMAD.MOV.U32 R8, RZ, RZ, RZ ;  /* 0x000000ffff087224 */ /* 0x002fe200078e00ff */
[----:B--2---:R-:W-:Y:S01]  /*01e0*/  IADD3 R17, PT, PT, RZ, -R9, RZ ;  /* 0x80000009ff117210 */ /* 0x004fe20007ffe0ff */
[----:B------:R-:W-:-:S04]  /*01f0*/  IMAD R15, R18, R7, RZ ;  /* 0x00000007120f7224 */ /* 0x000fc800078e02ff */
[----:B------:R-:W-:Y:S02]  /*0200*/  IMAD R17, R17, R10, RZ ;  /* 0x0000000a11117224 */ /* 0x000fe400078e02ff */
[----:B------:R-:W-:Y:S01]  /*0210*/  IMAD.HI.U32 R4, R5, R15, R4 ;  /* 0x0000000f05047227 */ /* 0x000fe200078e0004 */
[----:B------:R-:W-:-:S03]  /*0220*/  IABS R5, R0 ;  /* 0x0000000000057213 */ /* 0x000fc60000000000 */
[----:B------:R-:W-:Y:S01]  /*0230*/  IMAD.HI.U32 R9, R9, R17, R8 ;  /* 0x0000001109097227 */ /* 0x000fe200078e0008 */
[----:B------:R-:W-:Y:S02]  /*0240*/  IABS R8, R13 ;  /* 0x0000000d00087213 */ /* 0x000fe40000000000 */
[----:B------:R-:W-:Y:S02]  /*0250*/  IABS R12, R6 ;  /* 0x00000006000c7213 */ /* 0x000fe40000000000 */
[----:B------:R-:W-:Y:S01]  /*0260*/  IABS R15, R11 ;  /* 0x0000000b000f7213 */ /* 0x000fe20000000000 */
[----:B------:R-:W-:Y:S02]  /*0270*/  IMAD.MOV R5, RZ, RZ, -R5 ;  /* 0x000000ffff057224 */ /* 0x000fe400078e0a05 */
[----:B------:R-:W-:-:S04]  /*0280*/  IMAD.HI.U32 R9, R9, R8, RZ ;  /* 0x0000000809097227 */ /* 0x000fc800078e00ff */
[----:B------:R-:W-:Y:S02]  /*0290*/  IMAD.MOV R12, RZ, RZ, -R12 ;  /* 0x000000ffff0c7224 */ /* 0x000fe400078e0a0c */
[----:B------:R-:W-:-:S04]  /*02a0*/  IMAD.HI.U32 R4, R4, R15, RZ ;  /* 0x0000000f04047227 */ /* 0x000fc800078e00ff */
[----:B------:R-:W-:Y:S02]  /*02b0*/  IMAD R5, R9, R5, R8 ;  /* 0x0000000509057224 */ /* 0x000fe400078e0208 */
[----:B------:R-:W-:-:S03]  /*02c0*/  IMAD R8, R4, R12, R15 ;  /* 0x0000000c04087224 */ /* 0x000fc600078e020f */
[----:B------:R-:W-:Y:S02]  /*02d0*/  ISETP.GT.U32.AND P4, PT, R10, R5, PT ;  /* 0x000000050a00720c */ /* 0x000fe40003f84070 */
[----:B------:R-:W-:Y:S02]  /*02e0*/  ISETP.GT.U32.AND P5, PT, R7, R8, PT ;  /* 0x000000080700720c */ /* 0x000fe40003fa4070 */
[----:B------:R-:W-:Y:S02]  /*02f0*/  LOP3.LUT R13, R13, R0, RZ, 0x3c, !PT ;  /* 0x000000000d0d7212 */ /* 0x000fe400078e3cff */
[----:B------:R-:W-:-:S07]  /*0300*/  LOP3.LUT R11, R11, R6, RZ, 0x3c, !PT ;  /* 0x000000060b0b7212 */ /* 0x000fce00078e3cff */
[-C--:B------:R-:W-:Y:S02]  /*0310*/  @!P4 IADD3 R5, PT, PT, R5, -R10.reuse, RZ ;  /* 0x8000000a0505c210 */ /* 0x080fe40007ffe0ff */
[----:B------:R-:W-:Y:S02]  /*0320*/  @!P5 IMAD.IADD R8, R8, 0x1, -R7 ;  /* 0x000000010808d824 */ /* 0x000fe400078e0a07 */
[----:B------:R-:W-:-:S03]  /*0330*/  ISETP.GE.U32.AND P0, PT, R5, R10, PT ;  /* 0x0000000a0500720c */ /* 0x000fc60003f06070 */
[----:B------:R-:W-:Y:S01]  /*0340*/  ISETP.GE.U32.AND P1, PT, R8, R7, PT ;  /* 0x000000070800720c */ /* 0x000fe20003f26070 */
[----:B------:R-:W-:Y:S01]  /*0350*/  @!P4 VIADD R9, R9, 0x1 ;  /* 0x000000010909c836 */ /* 0x000fe20000000000 */
[----:B------:R-:W-:Y:S02]  /*0360*/  ISETP.GE.AND P2, PT, R13, RZ, PT ;  /* 0x000000ff0d00720c */ /* 0x000fe40003f46270 */
[----:B------:R-:W-:Y:S02]  /*0370*/  ISETP.GE.AND P3, PT, R11, RZ, PT ;  /* 0x000000ff0b00720c */ /* 0x000fe40003f66270 */
[----:B------:R-:W-:Y:S02]  /*0380*/  @!P5 IADD3 R4, PT, PT, R4, 0x1, RZ ;  /* 0x000000010404d810 */ /* 0x000fe40007ffe0ff */
[----:B------:R-:W-:Y:S02]  /*0390*/  ISETP.NE.AND P4, PT, R0, RZ, PT ;  /* 0x000000ff0000720c */ /* 0x000fe40003f85270 */
[----:B------:R-:W-:Y:S01]  /*03a0*/  ISETP.NE.AND P5, PT, R6, RZ, PT ;  /* 0x000000ff0600720c */ /* 0x000fe20003fa5270 */
[----:B------:R-:W-:-:S02]  /*03b0*/  @P0 VIADD R9, R9, 0x1 ;  /* 0x0000000109090836 */ /* 0x000fc40000000000 */
[----:B------:R-:W-:Y:S02]  /*03c0*/  @P1 IADD3 R4, PT, PT, R4, 0x1, RZ ;  /* 0x0000000104041810 */ /* 0x000fe40007ffe0ff */
[----:B------:R-:W-:Y:S02]  /*03d0*/  @!P2 IMAD.MOV R9, RZ, RZ, -R9 ;  /* 0x000000ffff09a224 */ /* 0x000fe400078e0a09 */
[----:B------:R-:W-:-:S04]  /*03e0*/  @!P3 IADD3 R4, PT, PT, -R4, RZ, RZ ;  /* 0x000000ff0404b210 */ /* 0x000fc80007ffe1ff */
[----:B------:R-:W-:Y:S02]  /*03f0*/  @!P4 LOP3.LUT R9, RZ, R0, RZ, 0x33, !PT ;  /* 0x00000000ff09c212 */ /* 0x000fe400078e33ff */
[----:B------:R-:W-:-:S05]  /*0400*/  @!P5 LOP3.LUT R4, RZ, R6, RZ, 0x33, !PT ;  /* 0x00000006ff04d212 */ /* 0x000fca00078e33ff */
[----:B------:R-:W-:-:S05]  /*0410*/  IMAD R5, R9, R4, RZ ;  /* 0x0000000409057224 */ /* 0x000fca00078e02ff */
[----:B------:R-:W-:Y:S01]  /*0420*/  STG.E desc[UR4][R2.64+0x1c], R5 ;  /* 0x00001c0502007986 */ /* 0x000fe2000c101904 */
[----:B------:R-:W-:Y:S05]  /*0430*/  EXIT ;  /* 0x000000000000794d */ /* 0x000fea0003800000 */
.L_x_0:
[----:B------:R-:W-:-:S00]  /*0440*/  BRA `(.L_x_0) ;  /* 0xfffffffc00fc7947 */ /* 0x000fc0000383ffff */
[----:B------:R-:W-:-:S00]  /*0450*/  NOP ;  /* 0x0000000000007918 */ /* 0x000fc00000000000 */
        /* <DEDUP_REMOVED lines=10> */
.L_x_1:


//--------------------- .nv.shared.reserved.0     --------------------------
	.section	.nv.shared.reserved.0,"aw",@nobits
	.weak		__nv_reservedSMEM_offset_0_alias
	.size		__nv_reservedSMEM_offset_0_alias, 0, 64
	.other		__nv_reservedSMEM_offset_0_alias,@"STO_CUDA_RESERVED_SHARED STV_DEFAULT"
__nv_reservedSMEM_offset_0_alias:
	.zero		0
	.zero		64


//--------------------- .nv.constant0._Z17calculoComplicadoP9Datos_AOS --------------------------
	.section	.nv.constant0._Z17calculoComplicadoP9Datos_AOS,"a",@progbits
	.sectionflags	@""
	.align	4
.nv.constant0._Z17calculoComplicadoP9Datos_AOS:
	.zero		904


//--------------------- SYMBOLS --------------------------

	.type		.nv.reservedSmem.offset0,@object
	.size		.nv.reservedSmem.offset0,0x4
